	.headerflags	@"EF_CUDA_TEXMODE_UNIFIED EF_CUDA_64BIT_ADDRESS EF_CUDA_ACCELERATORS EF_CUDA_SM90 EF_CUDA_VIRTUAL_SM(EF_CUDA_SM90)"
	.elftype	@"ET_EXEC"


//--------------------- .nv.info                  --------------------------
	.section	.nv.info,"",@"SHT_CUDA_INFO"
	.align	4


	//----- nvinfo : EIATTR_REGCOUNT
	.align		4
        /*0000*/ 	.byte	0x04, 0x2f
        /*0002*/ 	.short	(.L_3 - .L_2)
	.align		4
.L_2:
        /*0004*/ 	.word	index@(triton_poi_fused__native_batch_norm_legit_no_training_add_mul_softplus_tanh_27)
        /*0008*/ 	.word	0x0000001c


	//----- nvinfo : EIATTR_MIN_STACK_SIZE
	.align		4
.L_3:
        /*000c*/ 	.byte	0x04, 0x12
        /*000e*/ 	.short	(.L_5 - .L_4)
	.align		4
.L_4:
        /*0010*/ 	.word	index@(triton_poi_fused__native_batch_norm_legit_no_training_add_mul_softplus_tanh_27)
        /*0014*/ 	.word	0x00000000


	//----- nvinfo : EIATTR_FRAME_SIZE
	.align		4
.L_5:
        /*0018*/ 	.byte	0x04, 0x11
        /*001a*/ 	.short	(.L_7 - .L_6)
	.align		4
.L_6:
        /*001c*/ 	.word	index@(triton_poi_fused__native_batch_norm_legit_no_training_add_mul_softplus_tanh_27)
        /*0020*/ 	.word	0x00000000


	//----- nvinfo : EIATTR_MIN_STACK_SIZE
	.align		4
.L_7:
        /*0024*/ 	.byte	0x04, 0x12
        /*0026*/ 	.short	(.L_9 - .L_8)
	.align		4
.L_8:
        /*0028*/ 	.word	index@(triton_poi_fused__native_batch_norm_legit_no_training_add_mul_softplus_tanh_27)
        /*002c*/ 	.word	0x00000000
.L_9:


//--------------------- .nv.info.triton_poi_fused__native_batch_norm_legit_no_training_add_mul_softplus_tanh_27 --------------------------
	.section	.nv.info.triton_poi_fused__native_batch_norm_legit_no_training_add_mul_softplus_tanh_27,"",@"SHT_CUDA_INFO"
	.sectionflags	@""
	.align	4


	//----- nvinfo : EIATTR_CUDA_API_VERSION
	.align		4
        /*0000*/ 	.byte	0x04, 0x37
        /*0002*/ 	.short	(.L_11 - .L_10)
.L_10:
        /*0004*/ 	.word	0x0000007c


	//----- nvinfo : EIATTR_KPARAM_INFO
	.align		4
.L_11:
        /*0008*/ 	.byte	0x04, 0x17
        /*000a*/ 	.short	(.L_13 - .L_12)
.L_12:
        /*000c*/ 	.word	0x00000000
        /*0010*/ 	.short	0x0007
        /*0012*/ 	.short	0x0038
        /*0014*/ 	.byte	0x00, 0xf0, 0x11, 0x00


	//----- nvinfo : EIATTR_KPARAM_INFO
	.align		4
.L_13:
        /*0018*/ 	.byte	0x04, 0x17
        /*001a*/ 	.short	(.L_15 - .L_14)
.L_14:
        /*001c*/ 	.word	0x00000000
        /*0020*/ 	.short	0x0006
        /*0022*/ 	.short	0x0030
        /*0024*/ 	.byte	0x00, 0xf4, 0x21, 0x00


	//----- nvinfo : EIATTR_KPARAM_INFO
	.align		4
.L_15:
        /*0028*/ 	.byte	0x04, 0x17
        /*002a*/ 	.short	(.L_17 - .L_16)
.L_16:
        /*002c*/ 	.word	0x00000000
        /*0030*/ 	.short	0x0005
        /*0032*/ 	.short	0x0028
        /*0034*/ 	.byte	0x00, 0xf4, 0x21, 0x00


	//----- nvinfo : EIATTR_KPARAM_INFO
	.align		4
.L_17:
        /*0038*/ 	.byte	0x04, 0x17
        /*003a*/ 	.short	(.L_19 - .L_18)
.L_18:
        /*003c*/ 	.word	0x00000000
        /*0040*/ 	.short	0x0004
        /*0042*/ 	.short	0x0020
        /*0044*/ 	.byte	0x00, 0xf4, 0x21, 0x00


	//----- nvinfo : EIATTR_KPARAM_INFO
	.align		4
.L_19:
        /*0048*/ 	.byte	0x04, 0x17
        /*004a*/ 	.short	(.L_21 - .L_20)
.L_20:
        /*004c*/ 	.word	0x00000000
        /*0050*/ 	.short	0x0003
        /*0052*/ 	.short	0x0018
        /*0054*/ 	.byte	0x00, 0xf4, 0x21, 0x00


	//----- nvinfo : EIATTR_KPARAM_INFO
	.align		4
.L_21:
        /*0058*/ 	.byte	0x04, 0x17
        /*005a*/ 	.short	(.L_23 - .L_22)
.L_22:
        /*005c*/ 	.word	0x00000000
        /*0060*/ 	.short	0x0002
        /*0062*/ 	.short	0x0010
        /*0064*/ 	.byte	0x00, 0xf4, 0x21, 0x00


	//----- nvinfo : EIATTR_KPARAM_INFO
	.align		4
.L_23:
        /*0068*/ 	.byte	0x04, 0x17
        /*006a*/ 	.short	(.L_25 - .L_24)
.L_24:
        /*006c*/ 	.word	0x00000000
        /*0070*/ 	.short	0x0001
        /*0072*/ 	.short	0x0008
        /*0074*/ 	.byte	0x00, 0xf4, 0x21, 0x00


	//----- nvinfo : EIATTR_KPARAM_INFO
	.align		4
.L_25:
        /*0078*/ 	.byte	0x04, 0x17
        /*007a*/ 	.short	(.L_27 - .L_26)
.L_26:
        /*007c*/ 	.word	0x00000000
        /*0080*/ 	.short	0x0000
        /*0082*/ 	.short	0x0000
        /*0084*/ 	.byte	0x00, 0xf4, 0x21, 0x00


	//----- nvinfo : EIATTR_SPARSE_MMA_MASK
	.align		4
.L_27:
        /*0088*/ 	.byte	0x03, 0x50
        /*008a*/ 	.short	0x0000


	//----- nvinfo : EIATTR_MAXREG_COUNT
	.align		4
        /*008c*/ 	.byte	0x03, 0x1b
        /*008e*/ 	.short	0x00ff


	//----- nvinfo : EIATTR_EXIT_INSTR_OFFSETS
	.align		4
        /*0090*/ 	.byte	0x04, 0x1c
        /*0092*/ 	.short	(.L_29 - .L_28)


	//   ....[0]....
.L_28:
        /*0094*/ 	.word	0x00000bb0


	//   ....[1]....
        /*0098*/ 	.word	0x00000bd0


	//----- nvinfo : EIATTR_REQNTID
	.align		4
.L_29:
        /*009c*/ 	.byte	0x04, 0x10
        /*009e*/ 	.short	(.L_31 - .L_30)
.L_30:
        /*00a0*/ 	.word	0x00000080
        /*00a4*/ 	.word	0x00000001
        /*00a8*/ 	.word	0x00000001


	//----- nvinfo : EIATTR_CRS_STACK_SIZE
	.align		4
.L_31:
        /*00ac*/ 	.byte	0x04, 0x1e
        /*00ae*/ 	.short	(.L_33 - .L_32)
.L_32:
        /*00b0*/ 	.word	0x00000000


	//----- nvinfo : EIATTR_CBANK_PARAM_SIZE
	.align		4
.L_33:
        /*00b4*/ 	.byte	0x03, 0x19
        /*00b6*/ 	.short	0x003c


	//----- nvinfo : EIATTR_PARAM_CBANK
	.align		4
        /*00b8*/ 	.byte	0x04, 0x0a
        /*00ba*/ 	.short	(.L_35 - .L_34)
	.align		4
.L_34:
        /*00bc*/ 	.word	index@(.nv.constant0.triton_poi_fused__native_batch_norm_legit_no_training_add_mul_softplus_tanh_27)
        /*00c0*/ 	.short	0x0210
        /*00c2*/ 	.short	0x003c


	//----- nvinfo : EIATTR_SW_WAR
	.align		4
.L_35:
        /*00c4*/ 	.byte	0x04, 0x36
        /*00c6*/ 	.short	(.L_37 - .L_36)
.L_36:
        /*00c8*/ 	.word	0x00000008
.L_37:


//--------------------- .nv.callgraph             --------------------------
	.section	.nv.callgraph,"",@"SHT_CUDA_CALLGRAPH"
	.align	4
	.sectionentsize	8
	.align		4
        /*0000*/ 	.word	0x00000000
	.align		4
        /*0004*/ 	.word	0xffffffff
	.align		4
        /*0008*/ 	.word	0x00000000
	.align		4
        /*000c*/ 	.word	0xfffffffe
	.align		4
        /*0010*/ 	.word	0x00000000
	.align		4
        /*0014*/ 	.word	0xfffffffd
	.align		4
        /*0018*/ 	.word	0x00000000
	.align		4
        /*001c*/ 	.word	0xfffffffc


//--------------------- .nv.constant4             --------------------------
	.section	.nv.constant4,"a",@progbits
	.align	8
	.align		8
.nv.constant4:
        /*0000*/ 	.dword	_$_str
	.align		8
        /*0008*/ 	.dword	_$_str_$_2


//--------------------- .text.triton_poi_fused__native_batch_norm_legit_no_training_add_mul_softplus_tanh_27 --------------------------
	.section	.text.triton_poi_fused__native_batch_norm_legit_no_training_add_mul_softplus_tanh_27,"ax",@progbits
	.align	128
        .global         triton_poi_fused__native_batch_norm_legit_no_training_add_mul_softplus_tanh_27
        .type           triton_poi_fused__native_batch_norm_legit_no_training_add_mul_softplus_tanh_27,@function
        .size           triton_poi_fused__native_batch_norm_legit_no_training_add_mul_softplus_tanh_27,(.L_x_11 - triton_poi_fused__native_batch_norm_legit_no_training_add_mul_softplus_tanh_27)
        .other          triton_poi_fused__native_batch_norm_legit_no_training_add_mul_softplus_tanh_27,@"STO_CUDA_ENTRY STV_DEFAULT"
triton_poi_fused__native_batch_norm_legit_no_training_add_mul_softplus_tanh_27:
.text.triton_poi_fused__native_batch_norm_legit_no_training_add_mul_softplus_tanh_27:
[----:B------:R-:W0:Y:S01]  /*0000*/  LDC R1, c[0x0][0x28] ;  /* 0x00000a00ff017b82 */ /* 0x000e220000000800 */
[----:B------:R-:W1:Y:S07]  /*0010*/  S2R R0, SR_TID.X ;  /* 0x0000000000007919 */ /* 0x000e6e0000002100 */
[----:B------:R-:W2:Y:S01]  /*0020*/  LDC.64 R2, c[0x0][0x228] ;  /* 0x00008a00ff027b82 */ /* 0x000ea20000000a00 */
[----:B------:R-:W-:Y:S01]  /*0030*/  ULDC.64 UR4, c[0x0][0x208] ;  /* 0x0000820000047ab9 */ /* 0x000fe20000000a00 */
[----:B------:R-:W3:Y:S06]  /*0040*/  S2R R7, SR_CTAID.X ;  /* 0x0000000000077919 */ /* 0x000eec0000002500 */
[----:B------:R-:W4:Y:S08]  /*0050*/  LDC.64 R18, c[0x0][0x220] ;  /* 0x00008800ff127b82 */ /* 0x000f300000000a00 */
[----:B------:R-:W5:Y:S08]  /*0060*/  LDC.64 R16, c[0x0][0x218] ;  /* 0x00008600ff107b82 */ /* 0x000f700000000a00 */
[----:B------:R-:W5:Y:S01]  /*0070*/  LDC.64 R20, c[0x0][0x230] ;  /* 0x00008c00ff147b82 */ /* 0x000f620000000a00 */
[----:B-1----:R-:W-:-:S07]  /*0080*/  SHF.L.U32 R0, R0, 0x1, RZ ;  /* 0x0000000100007819 */ /* 0x002fce00000006ff */
[----:B------:R-:W1:Y:S01]  /*0090*/  LDC.64 R22, c[0x0][0x238] ;  /* 0x00008e00ff167b82 */ /* 0x000e620000000a00 */
[----:B---3--:R-:W-:Y:S02]  /*00a0*/  SHF.R.S32.HI R5, RZ, 0x17, R7 ;  /* 0x00000017ff057819 */ /* 0x008fe40000011407 */
[----:B------:R-:W-:Y:S02]  /*00b0*/  LOP3.LUT R0, R0, 0xfe, RZ, 0xc0, !PT ;  /* 0x000000fe00007812 */ /* 0x000fe400078ec0ff */
[----:B------:R-:W-:Y:S02]  /*00c0*/  SGXT R5, R5, 0x1 ;  /* 0x000000010505781a */ /* 0x000fe40000000200 */
[----:B------:R-:W-:Y:S02]  /*00d0*/  CS2R R8, SRZ ;  /* 0x0000000000087805 */ /* 0x000fe4000001ff00 */
[----:B------:R-:W-:Y:S02]  /*00e0*/  LEA R4, R7, R0, 0x8 ;  /* 0x0000000007047211 */ /* 0x000fe400078e40ff */
[----:B------:R-:W-:-:S02]  /*00f0*/  CS2R R6, SRZ ;  /* 0x0000000000067805 */ /* 0x000fc4000001ff00 */
[----:B------:R-:W-:Y:S02]  /*0100*/  CS2R R10, SRZ ;  /* 0x00000000000a7805 */ /* 0x000fe4000001ff00 */
[----:B------:R-:W-:Y:S02]  /*0110*/  CS2R R12, SRZ ;  /* 0x00000000000c7805 */ /* 0x000fe4000001ff00 */
[----:B------:R-:W-:Y:S02]  /*0120*/  LEA.HI R5, R5, R4, RZ, 0x8 ;  /* 0x0000000405057211 */ /* 0x000fe400078f40ff */
[----:B------:R-:W-:Y:S02]  /*0130*/  CS2R R14, SRZ ;  /* 0x00000000000e7805 */ /* 0x000fe4000001ff00 */
[----:B------:R-:W-:Y:S01]  /*0140*/  ISETP.GE.AND P0, PT, R4, 0x400, PT ;  /* 0x000004000400780c */ /* 0x000fe20003f06270 */
[----:B------:R-:W3:Y:S01]  /*0150*/  LDC.64 R24, c[0x0][0x240] ;  /* 0x00009000ff187b82 */ /* 0x000ee20000000a00 */
[----:B------:R-:W-:-:S04]  /*0160*/  LOP3.LUT R5, R5, 0xffffff00, RZ, 0xc0, !PT ;  /* 0xffffff0005057812 */ /* 0x000fc800078ec0ff */
[----:B------:R-:W-:-:S05]  /*0170*/  IADD3 R5, R4, -R5, RZ ;  /* 0x8000000504057210 */ /* 0x000fca0007ffe0ff */
[----:B--2---:R-:W-:-:S05]  /*0180*/  IMAD.WIDE R2, R5, 0x4, R2 ;  /* 0x0000000405027825 */ /* 0x004fca00078e0202 */
[----:B------:R2:W3:Y:S01]  /*0190*/  @!P0 LDG.E.EL.64 R6, desc[UR4][R2.64] ;  /* 0x0000000402068981 */ /* 0x0004e2000c2e1b00 */
[----:B----4-:R-:W-:-:S04]  /*01a0*/  IMAD.WIDE R18, R5, 0x4, R18 ;  /* 0x0000000405127825 */ /* 0x010fc800078e0212 */
[C---:B0----5:R-:W-:Y:S01]  /*01b0*/  IMAD.WIDE R16, R4.reuse, 0x4, R16 ;  /* 0x0000000404107825 */ /* 0x061fe200078e0210 */
[----:B------:R3:W4:Y:S03]  /*01c0*/  @!P0 LDG.E.EL.64 R8, desc[UR4][R18.64] ;  /* 0x0000000412088981 */ /* 0x000726000c2e1b00 */
[C---:B------:R-:W-:Y:S01]  /*01d0*/  IMAD.WIDE R20, R5.reuse, 0x4, R20 ;  /* 0x0000000405147825 */ /* 0x040fe200078e0214 */
[----:B------:R0:W4:Y:S03]  /*01e0*/  @!P0 LDG.E.64 R10, desc[UR4][R16.64] ;  /* 0x00000004100a8981 */ /* 0x000126000c1e1b00 */
[----:B-1----:R-:W-:Y:S01]  /*01f0*/  IMAD.WIDE R22, R5, 0x4, R22 ;  /* 0x0000000405167825 */ /* 0x002fe200078e0216 */
[----:B------:R-:W4:Y:S04]  /*0200*/  @!P0 LDG.E.EL.64 R12, desc[UR4][R20.64] ;  /* 0x00000004140c8981 */ /* 0x000f28000c2e1b00 */
[----:B------:R-:W4:Y:S01]  /*0210*/  @!P0 LDG.E.EL.64 R14, desc[UR4][R22.64] ;  /* 0x00000004160e8981 */ /* 0x000f22000c2e1b00 */
[----:B--2---:R-:W-:Y:S01]  /*0220*/  CS2R R2, SRZ ;  /* 0x0000000000027805 */ /* 0x004fe2000001ff00 */
[----:B---3--:R-:W-:-:S05]  /*0230*/  IMAD.WIDE R18, R4, 0x4, R24 ;  /* 0x0000000404127825 */ /* 0x008fca00078e0218 */
[----:B------:R1:W5:Y:S01]  /*0240*/  @!P0 LDG.E.64 R2, desc[UR4][R18.64] ;  /* 0x0000000412028981 */ /* 0x000362000c1e1b00 */
[----:B------:R-:W-:Y:S01]  /*0250*/  HFMA2.MMA R0, -RZ, RZ, 1.625, 0 ;  /* 0x3e800000ff007435 */ /* 0x000fe200000001ff */
[----:B------:R-:W-:Y:S01]  /*0260*/  BSSY B0, `(.L_x_0) ;  /* 0x0000057000007945 */ /* 0x000fe20003800000 */
[----:B------:R-:W-:Y:S01]  /*0270*/  FADD R6, R6, 9.9999997473787516356e-06 ;  /* 0x3727c5ac06067421 */ /* 0x000fe20000000000 */
[----:B------:R-:W-:-:S03]  /*0280*/  FADD R7, R7, 9.9999997473787516356e-06 ;  /* 0x3727c5ac07077421 */ /* 0x000fc60000000000 */
[----:B------:R-:W2:Y:S08]  /*0290*/  MUFU.SQRT R5, R6 ;  /* 0x0000000600057308 */ /* 0x000eb00000002000 */
[----:B0-----:R-:W0:Y:S01]  /*02a0*/  MUFU.SQRT R16, R7 ;  /* 0x0000000700107308 */ /* 0x001e220000002000 */
[C---:B--2---:R-:W-:Y:S02]  /*02b0*/  FSETP.GT.AND P1, PT, R5.reuse, 8.50705917302346158658e+37, PT ;  /* 0x7e8000000500780b */ /* 0x044fe40003f24000 */
[----:B------:R-:W-:-:S02]  /*02c0*/  FSETP.GEU.AND P3, PT, R5, 1.175494350822287508e-38, PT ;  /* 0x008000000500780b */ /* 0x000fc40003f6e000 */
[C---:B0-----:R-:W-:Y:S02]  /*02d0*/  FSETP.GT.AND P2, PT, R16.reuse, 8.50705917302346158658e+37, PT ;  /* 0x7e8000001000780b */ /* 0x041fe40003f44000 */
[----:B------:R-:W-:-:S07]  /*02e0*/  FSETP.GEU.AND P4, PT, R16, 1.175494350822287508e-38, PT ;  /* 0x008000001000780b */ /* 0x000fce0003f8e000 */
[----:B------:R-:W-:-:S04]  /*02f0*/  @P1 FMUL R5, R5, 0.25 ;  /* 0x3e80000005051820 */ /* 0x000fc80000400000 */
[----:B------:R-:W-:Y:S01]  /*0300*/  @!P3 FMUL R5, R5, 16777216 ;  /* 0x4b8000000505b820 */ /* 0x000fe20000400000 */
[----:B------:R-:W-:-:S04]  /*0310*/  @P2 FMUL R16, R16, 0.25 ;  /* 0x3e80000010102820 */ /* 0x000fc80000400000 */
[----:B------:R-:W-:Y:S01]  /*0320*/  @!P4 FMUL R16, R16, 16777216 ;  /* 0x4b8000001010c820 */ /* 0x000fe20000400000 */
[----:B------:R-:W0:Y:S01]  /*0330*/  MUFU.RCP R5, R5 ;  /* 0x0000000500057308 */ /* 0x000e220000001000 */
[----:B------:R-:W-:-:S07]  /*0340*/  FSEL R6, R0, 1, P1 ;  /* 0x3f80000000067808 */ /* 0x000fce0000800000 */
[----:B------:R-:W2:Y:S01]  /*0350*/  MUFU.RCP R16, R16 ;  /* 0x0000001000107308 */ /* 0x000ea20000001000 */
[----:B------:R-:W-:Y:S01]  /*0360*/  FSEL R17, R0, 1, P2 ;  /* 0x3f80000000117808 */ /* 0x000fe20001000000 */
[----:B------:R-:W-:Y:S01]  /*0370*/  @!P3 FMUL R6, R6, 16777216 ;  /* 0x4b8000000606b820 */ /* 0x000fe20000400000 */
[----:B----4-:R-:W-:-:S03]  /*0380*/  FADD R8, -R8, R10 ;  /* 0x0000000a08087221 */ /* 0x010fc60000000100 */
[----:B------:R-:W-:Y:S01]  /*0390*/  @!P4 FMUL R17, R17, 16777216 ;  /* 0x4b8000001111c820 */ /* 0x000fe20000400000 */
[----:B0-----:R-:W-:Y:S01]  /*03a0*/  FMUL R7, R5, R6 ;  /* 0x0000000605077220 */ /* 0x001fe20000400000 */
[----:B------:R-:W-:-:S03]  /*03b0*/  FADD R9, -R9, R11 ;  /* 0x0000000b09097221 */ /* 0x000fc60000000100 */
[----:B------:R-:W-:Y:S01]  /*03c0*/  FMUL R7, R8, R7 ;  /* 0x0000000708077220 */ /* 0x000fe20000400000 */
[----:B--2---:R-:W-:-:S03]  /*03d0*/  FMUL R6, R16, R17 ;  /* 0x0000001110067220 */ /* 0x004fc60000400000 */
[----:B------:R-:W-:Y:S01]  /*03e0*/  FFMA R5, R7, R12, R14 ;  /* 0x0000000c07057223 */ /* 0x000fe2000000000e */
[----:B------:R-:W-:-:S03]  /*03f0*/  FMUL R6, R9, R6 ;  /* 0x0000000609067220 */ /* 0x000fc60000400000 */
[----:B------:R-:W-:Y:S01]  /*0400*/  FMUL R9, R5, 1.4426950216293334961 ;  /* 0x3fb8aa3b05097820 */ /* 0x000fe20000400000 */
[----:B------:R-:W-:-:S04]  /*0410*/  FFMA R6, R6, R13, R15 ;  /* 0x0000000d06067223 */ /* 0x000fc8000000000f */
[----:B------:R-:W-:Y:S01]  /*0420*/  FMUL R11, R6, 1.4426950216293334961 ;  /* 0x3fb8aa3b060b7820 */ /* 0x000fe20000400000 */
[----:B------:R-:W-:-:S04]  /*0430*/  FSETP.GEU.AND P1, PT, R9, -126, PT ;  /* 0xc2fc00000900780b */ /* 0x000fc80003f2e000 */
[----:B------:R-:W-:-:S09]  /*0440*/  FSETP.GEU.AND P2, PT, R11, -126, PT ;  /* 0xc2fc00000b00780b */ /* 0x000fd20003f4e000 */
[----:B------:R-:W-:-:S04]  /*0450*/  @!P1 FMUL R9, R9, 0.5 ;  /* 0x3f00000009099820 */ /* 0x000fc80000400000 */
[----:B------:R-:W-:Y:S01]  /*0460*/  @!P2 FMUL R11, R11, 0.5 ;  /* 0x3f0000000b0ba820 */ /* 0x000fe20000400000 */
[----:B------:R-:W0:Y:S08]  /*0470*/  MUFU.EX2 R7, R9 ;  /* 0x0000000900077308 */ /* 0x000e300000000800 */
[----:B------:R-:W2:Y:S01]  /*0480*/  MUFU.EX2 R8, R11 ;  /* 0x0000000b00087308 */ /* 0x000ea20000000800 */
[----:B0-----:R-:W-:-:S04]  /*0490*/  @!P1 FMUL R7, R7, R7 ;  /* 0x0000000707079220 */ /* 0x001fc80000400000 */
[----:B------:R-:W-:Y:S01]  /*04a0*/  FADD.FTZ.RZ R10, R7, 1 ;  /* 0x3f800000070a7421 */ /* 0x000fe2000001c000 */
[----:B--2---:R-:W-:-:S04]  /*04b0*/  @!P2 FMUL R8, R8, R8 ;  /* 0x000000080808a220 */ /* 0x004fc80000400000 */
[----:B------:R-:W-:Y:S01]  /*04c0*/  IADD3 R10, R10, -0x3f400000, RZ ;  /* 0xc0c000000a0a7810 */ /* 0x000fe20007ffe0ff */
[----:B------:R-:W-:-:S03]  /*04d0*/  FADD.FTZ.RZ R12, R8, 1 ;  /* 0x3f800000080c7421 */ /* 0x000fc6000001c000 */
[----:B------:R-:W-:Y:S02]  /*04e0*/  LOP3.LUT R10, R10, 0xff800000, RZ, 0xc0, !PT ;  /* 0xff8000000a0a7812 */ /* 0x000fe400078ec0ff */
[----:B------:R-:W-:Y:S02]  /*04f0*/  IADD3 R12, R12, -0x3f400000, RZ ;  /* 0xc0c000000c0c7810 */ /* 0x000fe40007ffe0ff */
[----:B------:R-:W-:Y:S02]  /*0500*/  IADD3 R13, -R10, 0x40800000, RZ ;  /* 0x408000000a0d7810 */ /* 0x000fe40007ffe1ff */
[----:B------:R-:W-:-:S04]  /*0510*/  LOP3.LUT R9, R12, 0xff800000, RZ, 0xc0, !PT ;  /* 0xff8000000c097812 */ /* 0x000fc800078ec0ff */
[----:B------:R-:W-:Y:S01]  /*0520*/  IADD3 R15, -R9, 0x40800000, RZ ;  /* 0x40800000090f7810 */ /* 0x000fe20007ffe1ff */
[-C--:B------:R-:W-:Y:S01]  /*0530*/  FFMA.FTZ R11, R13, R0.reuse, -1 ;  /* 0xbf8000000d0b7423 */ /* 0x080fe20000010000 */
[----:B------:R-:W-:Y:S02]  /*0540*/  IADD3 R12, R7, -R10, RZ ;  /* 0x8000000a070c7210 */ /* 0x000fe40007ffe0ff */
[----:B------:R-:W-:Y:S01]  /*0550*/  IADD3 R13, R8, -R9, RZ ;  /* 0x80000009080d7210 */ /* 0x000fe20007ffe0ff */
[----:B------:R-:W-:Y:S01]  /*0560*/  FFMA.FTZ R0, R15, R0, -1 ;  /* 0xbf8000000f007423 */ /* 0x000fe20000010000 */
[----:B------:R-:W-:Y:S01]  /*0570*/  MOV R14, 0x3d39bf78 ;  /* 0x3d39bf78000e7802 */ /* 0x000fe20000000f00 */
[----:B------:R-:W-:Y:S02]  /*0580*/  FADD R11, R12, R11 ;  /* 0x0000000b0c0b7221 */ /* 0x000fe40000000000 */
[----:B------:R-:W-:Y:S02]  /*0590*/  FADD R0, R13, R0 ;  /* 0x000000000d007221 */ /* 0x000fe40000000000 */
[----:B------:R-:W-:-:S02]  /*05a0*/  FFMA.FTZ R12, R11, -R14, 0.10546888411045074463 ;  /* 0x3dd800120b0c7423 */ /* 0x000fc4000001080e */
[C---:B------:R-:W-:Y:S02]  /*05b0*/  FFMA.FTZ R13, R0.reuse, -R14, 0.10546888411045074463 ;  /* 0x3dd80012000d7423 */ /* 0x040fe4000001080e */
[C---:B------:R-:W-:Y:S02]  /*05c0*/  FFMA.FTZ R12, R11.reuse, R12, -0.13229703903198242188 ;  /* 0xbe0778e00b0c7423 */ /* 0x040fe4000001000c */
[C---:B------:R-:W-:Y:S02]  /*05d0*/  FFMA.FTZ R13, R0.reuse, R13, -0.13229703903198242188 ;  /* 0xbe0778e0000d7423 */ /* 0x040fe4000001000d */
[C---:B------:R-:W-:Y:S02]  /*05e0*/  FFMA.FTZ R12, R11.reuse, R12, 0.14491446316242218018 ;  /* 0x3e1464750b0c7423 */ /* 0x040fe4000001000c */
[----:B------:R-:W-:Y:S02]  /*05f0*/  FFMA.FTZ R13, R0, R13, 0.14491446316242218018 ;  /* 0x3e146475000d7423 */ /* 0x000fe4000001000d */
[----:B------:R-:W-:-:S02]  /*0600*/  FFMA.FTZ R12, R11, R12, -0.16641564667224884033 ;  /* 0xbe2a68dd0b0c7423 */ /* 0x000fc4000001000c */
[C---:B------:R-:W-:Y:S02]  /*0610*/  FFMA.FTZ R13, R0.reuse, R13, -0.16641564667224884033 ;  /* 0xbe2a68dd000d7423 */ /* 0x040fe4000001000d */
[C---:B------:R-:W-:Y:S02]  /*0620*/  FFMA.FTZ R12, R11.reuse, R12, 0.19988867640495300293 ;  /* 0x3e4caf9e0b0c7423 */ /* 0x040fe4000001000c */
[C---:B------:R-:W-:Y:S02]  /*0630*/  FFMA.FTZ R13, R0.reuse, R13, 0.19988867640495300293 ;  /* 0x3e4caf9e000d7423 */ /* 0x040fe4000001000d */
[----:B------:R-:W-:Y:S02]  /*0640*/  FFMA.FTZ R12, R11, R12, -0.25000196695327758789 ;  /* 0xbe8000420b0c7423 */ /* 0x000fe4000001000c */
[----:B------:R-:W-:Y:S01]  /*0650*/  FFMA.FTZ R13, R0, R13, -0.25000196695327758789 ;  /* 0xbe800042000d7423 */ /* 0x000fe2000001000d */
[----:B------:R-:W-:Y:S01]  /*0660*/  ISETP.GE.U32.AND P3, PT, R7, 0x7f800000, PT ;  /* 0x7f8000000700780c */ /* 0x000fe20003f66070 */
[----:B------:R-:W-:-:S02]  /*0670*/  FFMA.FTZ R12, R11, R12, 0.33333510160446166992 ;  /* 0x3eaaaae60b0c7423 */ /* 0x000fc4000001000c */
[C---:B------:R-:W-:Y:S02]  /*0680*/  FFMA.FTZ R13, R0.reuse, R13, 0.33333510160446166992 ;  /* 0x3eaaaae6000d7423 */ /* 0x040fe4000001000d */
[C---:B------:R-:W-:Y:S02]  /*0690*/  FFMA.FTZ R12, R11.reuse, R12, -0.5 ;  /* 0xbf0000000b0c7423 */ /* 0x040fe4000001000c */
[C---:B------:R-:W-:Y:S01]  /*06a0*/  FFMA.FTZ R13, R0.reuse, R13, -0.5 ;  /* 0xbf000000000d7423 */ /* 0x040fe2000001000d */
[----:B------:R-:W-:Y:S01]  /*06b0*/  I2FP.F32.S32 R9, R9 ;  /* 0x0000000900097245 */ /* 0x000fe20000201400 */
[C---:B------:R-:W-:Y:S01]  /*06c0*/  FMUL R12, R11.reuse, R12 ;  /* 0x0000000c0b0c7220 */ /* 0x040fe20000400000 */
[----:B------:R-:W-:Y:S01]  /*06d0*/  I2FP.F32.S32 R10, R10 ;  /* 0x0000000a000a7245 */ /* 0x000fe20000201400 */
[C---:B------:R-:W-:Y:S02]  /*06e0*/  FMUL R13, R0.reuse, R13 ;  /* 0x0000000d000d7220 */ /* 0x040fe40000400000 */
[----:B------:R-:W-:Y:S01]  /*06f0*/  FFMA.FTZ R11, R11, R12, R11 ;  /* 0x0000000c0b0b7223 */ /* 0x000fe2000001000b */
[----:B------:R-:W-:Y:S01]  /*0700*/  FMUL R9, R9, 1.1920928955078125e-07 ;  /* 0x3400000009097820 */ /* 0x000fe20000400000 */
[----:B------:R-:W-:Y:S01]  /*0710*/  FFMA.FTZ R0, R0, R13, R0 ;  /* 0x0000000d00007223 */ /* 0x000fe20000010000 */
[----:B------:R-:W-:Y:S01]  /*0720*/  FMUL R10, R10, 1.1920928955078125e-07 ;  /* 0x340000000a0a7820 */ /* 0x000fe20000400000 */
[----:B------:R-:W-:-:S02]  /*0730*/  FSETP.GT.AND P1, PT, R5, 20, PT ;  /* 0x41a000000500780b */ /* 0x000fc40003f24000 */
[----:B------:R-:W-:Y:S01]  /*0740*/  ISETP.GE.U32.AND P2, PT, R8, 0x7f800000, PT ;  /* 0x7f8000000800780c */ /* 0x000fe20003f46070 */
[----:B------:R-:W-:Y:S01]  /*0750*/  FFMA.FTZ R9, R9, 0.69314718246459960938, R0 ;  /* 0x3f31721809097823 */ /* 0x000fe20000010000 */
[----:B------:R-:W-:Y:S01]  /*0760*/  FFMA.FTZ R10, R10, 0.69314718246459960938, R11 ;  /* 0x3f3172180a0a7823 */ /* 0x000fe2000001000b */
[----:B-1----:R-:W-:Y:S10]  /*0770*/  @!P3 BRA `(.L_x_1) ;  /* 0x000000000014b947 */ /* 0x002ff40003800000 */
[C---:B------:R-:W-:Y:S02]  /*0780*/  ISETP.GE.AND P3, PT, R7.reuse, -0x407fffff, PT ;  /* 0xbf8000010700780c */ /* 0x040fe40003f66270 */
[----:B------:R-:W-:-:S11]  /*0790*/  FSETP.NEU.AND P4, PT, R7, RZ, PT ;  /* 0x000000ff0700720b */ /* 0x000fd60003f8d000 */
[----:B------:R-:W-:-:S05]  /*07a0*/  @P3 MOV R0, 0x7f800000 ;  /* 0x7f80000000003802 */ /* 0x000fca0000000f00 */
[----:B------:R-:W-:-:S05]  /*07b0*/  @P3 FFMA.FTZ R10, R7, R0, +INF ;  /* 0x7f800000070a3423 */ /* 0x000fca0000010000 */
[----:B------:R-:W-:-:S07]  /*07c0*/  FSEL R10, R10, -RZ, P4 ;  /* 0x800000ff0a0a7208 */ /* 0x000fce0002000000 */
.L_x_1:
[----:B------:R-:W-:Y:S05]  /*07d0*/  BSYNC B0 ;  /* 0x0000000000007941 */ /* 0x000fea0003800000 */
.L_x_0:
[----:B------:R-:W-:Y:S04]  /*07e0*/  BSSY B0, `(.L_x_2) ;  /* 0x0000007000007945 */ /* 0x000fe80003800000 */
[----:B------:R-:W-:Y:S05]  /*07f0*/  @!P2 BRA `(.L_x_3) ;  /* 0x000000000014a947 */ /* 0x000fea0003800000 */
[C---:B------:R-:W-:Y:S02]  /*0800*/  ISETP.GE.AND P2, PT, R8.reuse, -0x407fffff, PT ;  /* 0xbf8000010800780c */ /* 0x040fe40003f46270 */
[----:B------:R-:W-:-:S11]  /*0810*/  FSETP.NEU.AND P3, PT, R8, RZ, PT ;  /* 0x000000ff0800720b */ /* 0x000fd60003f6d000 */
[----:B------:R-:W-:-:S05]  /*0820*/  @P2 MOV R7, 0x7f800000 ;  /* 0x7f80000000072802 */ /* 0x000fca0000000f00 */
[----:B------:R-:W-:-:S05]  /*0830*/  @P2 FFMA.FTZ R9, R8, R7, +INF ;  /* 0x7f80000008092423 */ /* 0x000fca0000010007 */
[----:B------:R-:W-:-:S07]  /*0840*/  FSEL R9, R9, -RZ, P3 ;  /* 0x800000ff09097208 */ /* 0x000fce0001800000 */
.L_x_3:
[----:B------:R-:W-:Y:S05]  /*0850*/  BSYNC B0 ;  /* 0x0000000000007941 */ /* 0x000fea0003800000 */
.L_x_2:
[----:B------:R-:W-:Y:S01]  /*0860*/  FSEL R10, R5, R10, P1 ;  /* 0x0000000a050a7208 */ /* 0x000fe20000800000 */
[----:B------:R-:W-:Y:S01]  /*0870*/  BSSY B0, `(.L_x_4) ;  /* 0x0000017000007945 */ /* 0x000fe20003800000 */
[----:B------:R-:W-:-:S03]  /*0880*/  FSETP.GT.AND P1, PT, R6, 20, PT ;  /* 0x41a000000600780b */ /* 0x000fc60003f24000 */
[----:B------:R-:W-:Y:S01]  /*0890*/  FADD.FTZ R11, |R10|, -RZ ;  /* 0x800000ff0a0b7221 */ /* 0x000fe20000010200 */
[----:B------:R-:W-:-:S04]  /*08a0*/  FSEL R7, R6, R9, P1 ;  /* 0x0000000906077208 */ /* 0x000fc80000800000 */
[----:B------:R-:W-:-:S13]  /*08b0*/  FSETP.GE.AND P2, PT, R11, 0.60000002384185791016, PT ;  /* 0x3f19999a0b00780b */ /* 0x000fda0003f46000 */
[----:B------:R-:W-:Y:S05]  /*08c0*/  @!P2 BRA `(.L_x_5) ;  /* 0x000000000028a947 */ /* 0x000fea0003800000 */
[C---:B------:R-:W-:Y:S01]  /*08d0*/  FMUL R0, R11.reuse, 2.8853900432586669922 ;  /* 0x4038aa3b0b007820 */ /* 0x040fe20000400000 */
[----:B------:R-:W-:Y:S01]  /*08e0*/  HFMA2.MMA R9, -RZ, RZ, 1.875, 0 ;  /* 0x3f800000ff097435 */ /* 0x000fe200000001ff */
[----:B------:R-:W-:-:S04]  /*08f0*/  FSETP.GE.AND P1, PT, R11, 9.010913848876953125, PT ;  /* 0x41102cb40b00780b */ /* 0x000fc80003f26000 */
[----:B------:R-:W0:Y:S02]  /*0900*/  MUFU.EX2 R0, R0 ;  /* 0x0000000000007308 */ /* 0x000e240000000800 */
[----:B0-----:R-:W-:-:S06]  /*0910*/  FADD R8, R0, 1 ;  /* 0x3f80000000087421 */ /* 0x001fcc0000000000 */
[----:B------:R-:W0:Y:S02]  /*0920*/  MUFU.RCP R8, R8 ;  /* 0x0000000800087308 */ /* 0x000e240000001000 */
[----:B0-----:R-:W-:-:S05]  /*0930*/  FFMA.FTZ R9, R8, -2, R9 ;  /* 0xc000000008097823 */ /* 0x001fca0000010009 */
[----:B------:R-:W-:-:S04]  /*0940*/  FSEL R9, R9, 1, !P1 ;  /* 0x3f80000009097808 */ /* 0x000fc80004800000 */
[----:B------:R-:W-:Y:S01]  /*0950*/  LOP3.LUT R9, R9, 0x80000000, R10, 0xf8, !PT ;  /* 0x8000000009097812 */ /* 0x000fe200078ef80a */
[----:B------:R-:W-:Y:S06]  /*0960*/  BRA `(.L_x_6) ;  /* 0x00000000001c7947 */ /* 0x000fec0003800000 */
.L_x_5:
[----:B------:R-:W-:Y:S01]  /*0970*/  MOV R0, 0x3c80f082 ;  /* 0x3c80f08200007802 */ /* 0x000fe20000000f00 */
[----:B------:R-:W-:-:S04]  /*0980*/  FMUL R9, R10, R10 ;  /* 0x0000000a0a097220 */ /* 0x000fc80000400000 */
[----:B------:R-:W-:-:S04]  /*0990*/  FFMA.FTZ R0, R9, R0, -0.052303962409496307373 ;  /* 0xbd563cae09007423 */ /* 0x000fc80000010000 */
[----:B------:R-:W-:-:S04]  /*09a0*/  FFMA.FTZ R0, R9, R0, 0.1331529766321182251 ;  /* 0x3e08594109007423 */ /* 0x000fc80000010000 */
[----:B------:R-:W-:-:S04]  /*09b0*/  FFMA.FTZ R0, R9, R0, -0.33332768082618713379 ;  /* 0xbeaaa9ed09007423 */ /* 0x000fc80000010000 */
[----:B------:R-:W-:-:S04]  /*09c0*/  FFMA.FTZ R0, R9, R0, RZ ;  /* 0x0000000009007223 */ /* 0x000fc800000100ff */
[----:B------:R-:W-:-:S07]  /*09d0*/  FFMA.FTZ R9, R10, R0, R10 ;  /* 0x000000000a097223 */ /* 0x000fce000001000a */
.L_x_6:
[----:B------:R-:W-:Y:S05]  /*09e0*/  BSYNC B0 ;  /* 0x0000000000007941 */ /* 0x000fea0003800000 */
.L_x_4:
[----:B------:R-:W-:Y:S01]  /*09f0*/  FADD.FTZ R12, |R7|, -RZ ;  /* 0x800000ff070c7221 */ /* 0x000fe20000010200 */
[----:B------:R-:W-:Y:S01]  /*0a00*/  BSSY B0, `(.L_x_7) ;  /* 0x0000015000007945 */ /* 0x000fe20003800000 */
[----:B------:R-:W-:-:S03]  /*0a10*/  SHF.R.S32.HI R13, RZ, 0x1f, R4 ;  /* 0x0000001fff0d7819 */ /* 0x000fc60000011404 */
        /* <DEDUP_REMOVED lines=12> */
.L_x_8:
[----:B------:R-:W-:Y:S01]  /*0ae0*/  MOV R0, 0x3c80f082 ;  /* 0x3c80f08200007802 */ /* 0x000fe20000000f00 */
[----:B------:R-:W-:-:S04]  /*0af0*/  FMUL R11, R7, R7 ;  /* 0x00000007070b7220 */ /* 0x000fc80000400000 */
[----:B------:R-:W-:-:S04]  /*0b00*/  FFMA.FTZ R0, R11, R0, -0.052303962409496307373 ;  /* 0xbd563cae0b007423 */ /* 0x000fc80000010000 */
[----:B------:R-:W-:-:S04]  /*0b10*/  FFMA.FTZ R0, R11, R0, 0.1331529766321182251 ;  /* 0x3e0859410b007423 */ /* 0x000fc80000010000 */
[----:B------:R-:W-:-:S04]  /*0b20*/  FFMA.FTZ R0, R11, R0, -0.33332768082618713379 ;  /* 0xbeaaa9ed0b007423 */ /* 0x000fc80000010000 */
[----:B------:R-:W-:-:S04]  /*0b30*/  FFMA.FTZ R0, R11, R0, RZ ;  /* 0x000000000b007223 */ /* 0x000fc800000100ff */
[----:B------:R-:W-:-:S07]  /*0b40*/  FFMA.FTZ R7, R7, R0, R7 ;  /* 0x0000000007077223 */ /* 0x000fce0000010007 */
.L_x_9:
[----:B------:R-:W-:Y:S05]  /*0b50*/  BSYNC B0 ;  /* 0x0000000000007941 */ /* 0x000fea0003800000 */
.L_x_7:
[----:B------:R-:W-:Y:S01]  /*0b60*/  ULDC.64 UR6, c[0x0][0x210] ;  /* 0x0000840000067ab9 */ /* 0x000fe20000000a00 */
[----:B-----5:R-:W-:Y:S01]  /*0b70*/  FFMA R2, R5, R9, R2 ;  /* 0x0000000905027223 */ /* 0x020fe20000000002 */
[----:B------:R-:W-:Y:S01]  /*0b80*/  LEA R8, P1, R4, UR6, 0x2 ;  /* 0x0000000604087c11 */ /* 0x000fe2000f8210ff */
[----:B------:R-:W-:-:S03]  /*0b90*/  FFMA R3, R6, R7, R3 ;  /* 0x0000000706037223 */ /* 0x000fc60000000003 */
[----:B------:R-:W-:Y:S01]  /*0ba0*/  LEA.HI.X R9, R4, UR7, R13, 0x2, P1 ;  /* 0x0000000704097c11 */ /* 0x000fe200088f140d */
[----:B------:R-:W-:Y:S08]  /*0bb0*/  @P0 EXIT ;  /* 0x000000000000094d */ /* 0x000ff00003800000 */
[----:B------:R-:W-:Y:S01]  /*0bc0*/  STG.E.64 desc[UR4][R8.64], R2 ;  /* 0x0000000208007986 */ /* 0x000fe2000c101b04 */
[----:B------:R-:W-:Y:S05]  /*0bd0*/  EXIT ;  /* 0x000000000000794d */ /* 0x000fea0003800000 */
.L_x_10:
[----:B------:R-:W-:-:S00]  /*0be0*/  BRA `(.L_x_10) ;  /* 0xfffffffc00fc7947 */ /* 0x000fc0000383ffff */
[----:B------:R-:W-:-:S00]  /*0bf0*/  NOP ;  /* 0x0000000000007918 */ /* 0x000fc00000000000 */
        /* <DEDUP_REMOVED lines=8> */
.L_x_11:


//--------------------- .nv.global.init           --------------------------
	.section	.nv.global.init,"aw",@progbits
.nv.global.init:
	.type		_$_str,@object
	.size		_$_str,(_$_str_$_2 - _$_str)
_$_str:
        /*0000*/ 	.byte	0x5f, 0x5f, 0x43, 0x55, 0x44, 0x41, 0x5f, 0x46, 0x54, 0x5a, 0x00
	.type		_$_str_$_2,@object
	.size		_$_str_$_2,(.L_1 - _$_str_$_2)
_$_str_$_2:
        /*000b*/ 	.byte	0x5f, 0x5f, 0x43, 0x55, 0x44, 0x41, 0x5f, 0x50, 0x52, 0x45, 0x43, 0x5f, 0x53, 0x51, 0x52, 0x54
        /*001b*/ 	.byte	0x00
.L_1:


//--------------------- .nv.constant0.triton_poi_fused__native_batch_norm_legit_no_training_add_mul_softplus_tanh_27 --------------------------
	.section	.nv.constant0.triton_poi_fused__native_batch_norm_legit_no_training_add_mul_softplus_tanh_27,"a",@progbits
	.sectionflags	@""
	.align	4
.nv.constant0.triton_poi_fused__native_batch_norm_legit_no_training_add_mul_softplus_tanh_27:
	.zero		588
